//
// Generated by NVIDIA NVVM Compiler
//
// Compiler Build ID: CL-36424714
// Cuda compilation tools, release 13.0, V13.0.88
// Based on NVVM 20.0.0
//

.version 9.0
.target sm_100
.address_size 64

	// .globl	_Z10vector_addPfS_S_

.visible .entry _Z10vector_addPfS_S_(
	.param .u64 .ptr .align 1 _Z10vector_addPfS_S__param_0,
	.param .u64 .ptr .align 1 _Z10vector_addPfS_S__param_1,
	.param .u64 .ptr .align 1 _Z10vector_addPfS_S__param_2
)
{


	ret;

}


// ===== COMPILED SASS (sm_100) =====

	.target	sm_100

	.elftype	@"ET_EXEC"


//--------------------- .note.nv.tkinfo           --------------------------
	.section	.note.nv.tkinfo,"",@"SHT_NOTE"
	.sectionflags	@"SHF_NOTE_NV_TKINFO"
	.tkinfo
        /*0018*/ 	.word	0x00000002
        /*0030*/ 	.string	""
        /*0030*/ 	.string	"ptxas"
        /*0030*/ 	.string	"Cuda compilation tools, release 13.0, V13.0.88"
        /*0030*/ 	.string	"Build cuda_13.0.r13.0/compiler.36424714_0"
        /*0030*/ 	.string	"-arch sm_100 -m 64 "



//--------------------- .note.nv.cuinfo           --------------------------
	.section	.note.nv.cuinfo,"",@"SHT_NOTE"
	.sectionflags	@"SHF_NOTE_NV_CUINFO"
        /*0018*/ 	.short	0x0002
        /*001a*/ 	.short	0x0064
        /*001c*/ 	.short	0x0082
	.zero		2


//--------------------- .nv.info                  --------------------------
	.section	.nv.info,"",@"SHT_CUDA_INFO"
	.align	4


	//----- nvinfo : EIATTR_REGCOUNT
	.align		4
        /*0000*/ 	.byte	0x04, 0x2f
        /*0002*/ 	.short	(.L_1 - .L_0)
	.align		4
.L_0:
        /*0004*/ 	.word	index@(_Z10vector_addPfS_S_)
        /*0008*/ 	.word	0x00000004


	//----- nvinfo : EIATTR_FRAME_SIZE
	.align		4
.L_1:
        /*000c*/ 	.byte	0x04, 0x11
        /*000e*/ 	.short	(.L_3 - .L_2)
	.align		4
.L_2:
        /*0010*/ 	.word	index@(_Z10vector_addPfS_S_)
        /*0014*/ 	.word	0x00000000


	//----- nvinfo : EIATTR_MIN_STACK_SIZE
	.align		4
.L_3:
        /*0018*/ 	.byte	0x04, 0x12
        /*001a*/ 	.short	(.L_5 - .L_4)
	.align		4
.L_4:
        /*001c*/ 	.word	index@(_Z10vector_addPfS_S_)
        /*0020*/ 	.word	0x00000000
.L_5:


//--------------------- .nv.compat                --------------------------
	.section	.nv.compat,"",@"SHT_CUDA_COMPAT_INFO"
	.align	4
        /*0000*/ 	.byte	0x02, 0x09, 0x00, 0x00, 0x02, 0x02, 0x01, 0x00, 0x02, 0x05, 0x05, 0x00, 0x03, 0x07, 0x01, 0x01
        /*0010*/ 	.byte	0x02, 0x03, 0x00, 0x00, 0x02, 0x06, 0x01, 0x00, 0x04, 0x0b, 0x08, 0x00, 0x09, 0x00, 0x00, 0x00
        /*0020*/ 	.byte	0x00, 0x00, 0x00, 0x00


//--------------------- .nv.info._Z10vector_addPfS_S_ --------------------------
	.section	.nv.info._Z10vector_addPfS_S_,"",@"SHT_CUDA_INFO"
	.sectionflags	@""
	.align	4


	//----- nvinfo : EIATTR_CUDA_API_VERSION
	.align		4
        /*0000*/ 	.byte	0x04, 0x37
        /*0002*/ 	.short	(.L_7 - .L_6)
.L_6:
        /*0004*/ 	.word	0x00000082


	//----- nvinfo : EIATTR_KPARAM_INFO
	.align		4
.L_7:
        /*0008*/ 	.byte	0x04, 0x17
        /*000a*/ 	.short	(.L_9 - .L_8)
.L_8:
        /*000c*/ 	.word	0x00000000
        /*0010*/ 	.short	0x0002
        /*0012*/ 	.short	0x0010
        /*0014*/ 	.byte	0x00, 0xf5, 0x21, 0x00


	//----- nvinfo : EIATTR_KPARAM_INFO
	.align		4
.L_9:
        /*0018*/ 	.byte	0x04, 0x17
        /*001a*/ 	.short	(.L_11 - .L_10)
.L_10:
        /*001c*/ 	.word	0x00000000
        /*0020*/ 	.short	0x0001
        /*0022*/ 	.short	0x0008
        /*0024*/ 	.byte	0x00, 0xf5, 0x21, 0x00


	//----- nvinfo : EIATTR_KPARAM_INFO
	.align		4
.L_11:
        /*0028*/ 	.byte	0x04, 0x17
        /*002a*/ 	.short	(.L_13 - .L_12)
.L_12:
        /*002c*/ 	.word	0x00000000
        /*0030*/ 	.short	0x0000
        /*0032*/ 	.short	0x0000
        /*0034*/ 	.byte	0x00, 0xf5, 0x21, 0x00


	//----- nvinfo : EIATTR_SPARSE_MMA_MASK
	.align		4
.L_13:
        /*0038*/ 	.byte	0x03, 0x50
        /*003a*/ 	.short	0x0000


	//----- nvinfo : EIATTR_MAXREG_COUNT
	.align		4
        /*003c*/ 	.byte	0x03, 0x1b
        /*003e*/ 	.short	0x00ff


	//----- nvinfo : EIATTR_MERCURY_ISA_VERSION
	.align		4
        /*0040*/ 	.byte	0x03, 0x5f
        /*0042*/ 	.short	0x0101


	//----- nvinfo : EIATTR_VRC_CTA_INIT_COUNT
	.align		4
        /*0044*/ 	.byte	0x02, 0x4a
	.zero		1
	.zero		1


	//----- nvinfo : EIATTR_EXIT_INSTR_OFFSETS
	.align		4
        /*0048*/ 	.byte	0x04, 0x1c
        /*004a*/ 	.short	(.L_15 - .L_14)


	//   ....[0]....
.L_14:
        /*004c*/ 	.word	0x00000010


	//----- nvinfo : EIATTR_CBANK_PARAM_SIZE
	.align		4
.L_15:
        /*0050*/ 	.byte	0x03, 0x19
        /*0052*/ 	.short	0x0018


	//----- nvinfo : EIATTR_PARAM_CBANK
	.align		4
        /*0054*/ 	.byte	0x04, 0x0a
        /*0056*/ 	.short	(.L_17 - .L_16)
	.align		4
.L_16:
        /*0058*/ 	.word	index@(.nv.constant0._Z10vector_addPfS_S_)
        /*005c*/ 	.short	0x0380
        /*005e*/ 	.short	0x0018


	//----- nvinfo : EIATTR_SW_WAR
	.align		4
.L_17:
        /*0060*/ 	.byte	0x04, 0x36
        /*0062*/ 	.short	(.L_19 - .L_18)
.L_18:
        /*0064*/ 	.word	0x00000008
.L_19:


//--------------------- .nv.callgraph             --------------------------
	.section	.nv.callgraph,"",@"SHT_CUDA_CALLGRAPH"
	.align	4
	.sectionentsize	8
	.align		4
        /*0000*/ 	.word	0x00000000
	.align		4
        /*0004*/ 	.word	0xffffffff
	.align		4
        /*0008*/ 	.word	0x00000000
	.align		4
        /*000c*/ 	.word	0xfffffffe
	.align		4
        /*0010*/ 	.word	0x00000000
	.align		4
        /*0014*/ 	.word	0xfffffffd
	.align		4
        /*0018*/ 	.word	0x00000000
	.align		4
        /*001c*/ 	.word	0xfffffffc


//--------------------- .text._Z10vector_addPfS_S_ --------------------------
	.section	.text._Z10vector_addPfS_S_,"ax",@progbits
	.align	128
        .global         _Z10vector_addPfS_S_
        .type           _Z10vector_addPfS_S_,@function
        .size           _Z10vector_addPfS_S_,(.L_x_1 - _Z10vector_addPfS_S_)
        .other          _Z10vector_addPfS_S_,@"STO_CUDA_ENTRY STV_DEFAULT"
_Z10vector_addPfS_S_:
.text._Z10vector_addPfS_S_:
[----:B------:R-:W-:Y:S01]  /*0000*/  LDC R1, c[0x0][0x37c] ;  /* 0x0000df00ff017b82 */ /* 0x000fe20000000800 */
[----:B------:R-:W-:Y:S05]  /*0010*/  EXIT ;  /* 0x000000000000794d */ /* 0x000fea0003800000 */
.L_x_0:
[----:B------:R-:W-:-:S00]  /*0020*/  BRA `(.L_x_0) ;  /* 0xfffffffc00fc7947 */ /* 0x000fc0000383ffff */
[----:B------:R-:W-:-:S00]  /*0030*/  NOP ;  /* 0x0000000000007918 */ /* 0x000fc00000000000 */
        /* <DEDUP_REMOVED lines=12> */
.L_x_1:


//--------------------- .nv.shared.reserved.0     --------------------------
	.section	.nv.shared.reserved.0,"aw",@nobits
	.weak		__nv_reservedSMEM_offset_0_alias
	.size		__nv_reservedSMEM_offset_0_alias, 0, 64
	.other		__nv_reservedSMEM_offset_0_alias,@"STO_CUDA_RESERVED_SHARED STV_DEFAULT"
__nv_reservedSMEM_offset_0_alias:
	.zero		0
	.zero		64


//--------------------- .nv.constant0._Z10vector_addPfS_S_ --------------------------
	.section	.nv.constant0._Z10vector_addPfS_S_,"a",@progbits
	.sectionflags	@""
	.align	4
.nv.constant0._Z10vector_addPfS_S_:
	.zero		920


//--------------------- SYMBOLS --------------------------

	.type		.nv.reservedSmem.offset0,@object
	.size		.nv.reservedSmem.offset0,0x4
